//
// Generated by NVIDIA NVVM Compiler
//
// Compiler Build ID: CL-36424714
// Cuda compilation tools, release 13.0, V13.0.88
// Based on NVVM 20.0.0
//

.version 9.0
.target sm_100
.address_size 64

	// .globl	_Z9wordCountPcS_Piii

.visible .entry _Z9wordCountPcS_Piii(
	.param .u64 .ptr .align 1 _Z9wordCountPcS_Piii_param_0,
	.param .u64 .ptr .align 1 _Z9wordCountPcS_Piii_param_1,
	.param .u64 .ptr .align 1 _Z9wordCountPcS_Piii_param_2,
	.param .u32 _Z9wordCountPcS_Piii_param_3,
	.param .u32 _Z9wordCountPcS_Piii_param_4
)
{
	.reg .pred 	%p<7>;
	.reg .b16 	%rs<3>;
	.reg .b32 	%r<41>;
	.reg .b64 	%rd<11>;

	ld.param.u64 	%rd3, [_Z9wordCountPcS_Piii_param_0];
	ld.param.u64 	%rd4, [_Z9wordCountPcS_Piii_param_1];
	ld.param.u64 	%rd5, [_Z9wordCountPcS_Piii_param_2];
	ld.param.u32 	%r13, [_Z9wordCountPcS_Piii_param_3];
	ld.param.u32 	%r14, [_Z9wordCountPcS_Piii_param_4];
	mov.u32 	%r16, %tid.x;
	mov.u32 	%r17, %ctaid.x;
	mov.u32 	%r18, %ntid.x;
	mad.lo.s32 	%r36, %r17, %r18, %r16;
	mov.u32 	%r19, %nctaid.x;
	mul.lo.s32 	%r2, %r18, %r19;
	sub.s32 	%r3, %r13, %r14;
	setp.gt.s32 	%p1, %r36, %r3;
	mov.b32 	%r40, 0;
	@%p1 bra 	$L__BB0_7;
	setp.lt.s32 	%p2, %r14, 1;
	@%p2 bra 	$L__BB0_8;
	cvta.to.global.u64 	%rd1, %rd3;
	cvta.to.global.u64 	%rd2, %rd4;
	mov.b32 	%r40, 0;
$L__BB0_3:
	mov.b32 	%r38, 0;
	bra.uni 	$L__BB0_5;
$L__BB0_4:
	add.s32 	%r38, %r38, 1;
	setp.eq.s32 	%p4, %r38, %r14;
	mov.b32 	%r39, 1;
	@%p4 bra 	$L__BB0_6;
$L__BB0_5:
	add.s32 	%r23, %r38, %r36;
	cvt.s64.s32 	%rd6, %r23;
	add.s64 	%rd7, %rd1, %rd6;
	ld.global.u8 	%rs1, [%rd7];
	cvt.u64.u32 	%rd8, %r38;
	add.s64 	%rd9, %rd2, %rd8;
	ld.global.u8 	%rs2, [%rd9];
	setp.eq.s16 	%p3, %rs1, %rs2;
	mov.b32 	%r39, 0;
	@%p3 bra 	$L__BB0_4;
$L__BB0_6:
	add.s32 	%r40, %r39, %r40;
	add.s32 	%r36, %r36, %r2;
	setp.le.s32 	%p5, %r36, %r3;
	@%p5 bra 	$L__BB0_3;
$L__BB0_7:
	cvta.to.global.u64 	%rd10, %rd5;
	atom.global.add.u32 	%r35, [%rd10], %r40;
	ret;
$L__BB0_8:
	add.s32 	%r26, %r3, 1;
	add.s32 	%r27, %r36, %r2;
	max.s32 	%r28, %r26, %r27;
	setp.lt.s32 	%p6, %r27, %r26;
	selp.u32 	%r29, 1, 0, %p6;
	add.s32 	%r30, %r27, %r29;
	sub.s32 	%r31, %r28, %r30;
	max.u32 	%r32, %r2, 1;
	div.u32 	%r33, %r31, %r32;
	add.s32 	%r34, %r33, %r29;
	add.s32 	%r40, %r34, 1;
	bra.uni 	$L__BB0_7;

}


// ===== COMPILED SASS (sm_100) =====

	.target	sm_100

	.elftype	@"ET_EXEC"


//--------------------- .note.nv.tkinfo           --------------------------
	.section	.note.nv.tkinfo,"",@"SHT_NOTE"
	.sectionflags	@"SHF_NOTE_NV_TKINFO"
	.tkinfo
        /*0018*/ 	.word	0x00000002
        /*0030*/ 	.string	""
        /*0030*/ 	.string	"ptxas"
        /*0030*/ 	.string	"Cuda compilation tools, release 13.0, V13.0.88"
        /*0030*/ 	.string	"Build cuda_13.0.r13.0/compiler.36424714_0"
        /*0030*/ 	.string	"-arch sm_100 -m 64 "



//--------------------- .note.nv.cuinfo           --------------------------
	.section	.note.nv.cuinfo,"",@"SHT_NOTE"
	.sectionflags	@"SHF_NOTE_NV_CUINFO"
        /*0018*/ 	.short	0x0002
        /*001a*/ 	.short	0x0064
        /*001c*/ 	.short	0x0082
	.zero		2


//--------------------- .nv.info                  --------------------------
	.section	.nv.info,"",@"SHT_CUDA_INFO"
	.align	4


	//----- nvinfo : EIATTR_REGCOUNT
	.align		4
        /*0000*/ 	.byte	0x04, 0x2f
        /*0002*/ 	.short	(.L_1 - .L_0)
	.align		4
.L_0:
        /*0004*/ 	.word	index@(_Z9wordCountPcS_Piii)
        /*0008*/ 	.word	0x0000000c


	//----- nvinfo : EIATTR_FRAME_SIZE
	.align		4
.L_1:
        /*000c*/ 	.byte	0x04, 0x11
        /*000e*/ 	.short	(.L_3 - .L_2)
	.align		4
.L_2:
        /*0010*/ 	.word	index@(_Z9wordCountPcS_Piii)
        /*0014*/ 	.word	0x00000000


	//----- nvinfo : EIATTR_MIN_STACK_SIZE
	.align		4
.L_3:
        /*0018*/ 	.byte	0x04, 0x12
        /*001a*/ 	.short	(.L_5 - .L_4)
	.align		4
.L_4:
        /*001c*/ 	.word	index@(_Z9wordCountPcS_Piii)
        /*0020*/ 	.word	0x00000000
.L_5:


//--------------------- .nv.compat                --------------------------
	.section	.nv.compat,"",@"SHT_CUDA_COMPAT_INFO"
	.align	4
        /*0000*/ 	.byte	0x02, 0x09, 0x00, 0x00, 0x02, 0x02, 0x01, 0x00, 0x02, 0x05, 0x05, 0x00, 0x03, 0x07, 0x01, 0x01
        /*0010*/ 	.byte	0x02, 0x03, 0x00, 0x00, 0x02, 0x06, 0x01, 0x00, 0x04, 0x0b, 0x08, 0x00, 0x09, 0x00, 0x00, 0x00
        /*0020*/ 	.byte	0x00, 0x00, 0x00, 0x00


//--------------------- .nv.info._Z9wordCountPcS_Piii --------------------------
	.section	.nv.info._Z9wordCountPcS_Piii,"",@"SHT_CUDA_INFO"
	.sectionflags	@""
	.align	4


	//----- nvinfo : EIATTR_CUDA_API_VERSION
	.align		4
        /*0000*/ 	.byte	0x04, 0x37
        /*0002*/ 	.short	(.L_7 - .L_6)
.L_6:
        /*0004*/ 	.word	0x00000082


	//----- nvinfo : EIATTR_KPARAM_INFO
	.align		4
.L_7:
        /*0008*/ 	.byte	0x04, 0x17
        /*000a*/ 	.short	(.L_9 - .L_8)
.L_8:
        /*000c*/ 	.word	0x00000000
        /*0010*/ 	.short	0x0004
        /*0012*/ 	.short	0x001c
        /*0014*/ 	.byte	0x00, 0xf0, 0x11, 0x00


	//----- nvinfo : EIATTR_KPARAM_INFO
	.align		4
.L_9:
        /*0018*/ 	.byte	0x04, 0x17
        /*001a*/ 	.short	(.L_11 - .L_10)
.L_10:
        /*001c*/ 	.word	0x00000000
        /*0020*/ 	.short	0x0003
        /*0022*/ 	.short	0x0018
        /*0024*/ 	.byte	0x00, 0xf0, 0x11, 0x00


	//----- nvinfo : EIATTR_KPARAM_INFO
	.align		4
.L_11:
        /*0028*/ 	.byte	0x04, 0x17
        /*002a*/ 	.short	(.L_13 - .L_12)
.L_12:
        /*002c*/ 	.word	0x00000000
        /*0030*/ 	.short	0x0002
        /*0032*/ 	.short	0x0010
        /*0034*/ 	.byte	0x00, 0xf5, 0x21, 0x00


	//----- nvinfo : EIATTR_KPARAM_INFO
	.align		4
.L_13:
        /*0038*/ 	.byte	0x04, 0x17
        /*003a*/ 	.short	(.L_15 - .L_14)
.L_14:
        /*003c*/ 	.word	0x00000000
        /*0040*/ 	.short	0x0001
        /*0042*/ 	.short	0x0008
        /*0044*/ 	.byte	0x00, 0xf5, 0x21, 0x00


	//----- nvinfo : EIATTR_KPARAM_INFO
	.align		4
.L_15:
        /*0048*/ 	.byte	0x04, 0x17
        /*004a*/ 	.short	(.L_17 - .L_16)
.L_16:
        /*004c*/ 	.word	0x00000000
        /*0050*/ 	.short	0x0000
        /*0052*/ 	.short	0x0000
        /*0054*/ 	.byte	0x00, 0xf5, 0x21, 0x00


	//----- nvinfo : EIATTR_SPARSE_MMA_MASK
	.align		4
.L_17:
        /*0058*/ 	.byte	0x03, 0x50
        /*005a*/ 	.short	0x0000


	//----- nvinfo : EIATTR_MAXREG_COUNT
	.align		4
        /*005c*/ 	.byte	0x03, 0x1b
        /*005e*/ 	.short	0x00ff


	//----- nvinfo : EIATTR_MERCURY_ISA_VERSION
	.align		4
        /*0060*/ 	.byte	0x03, 0x5f
        /*0062*/ 	.short	0x0101


	//----- nvinfo : EIATTR_INT_WARP_WIDE_INSTR_OFFSETS
	.align		4
        /*0064*/ 	.byte	0x04, 0x31
        /*0066*/ 	.short	(.L_19 - .L_18)


	//   ....[0]....
.L_18:
        /*0068*/ 	.word	0x00000450


	//   ....[1]....
        /*006c*/ 	.word	0x00000470


	//----- nvinfo : EIATTR_VRC_CTA_INIT_COUNT
	.align		4
.L_19:
        /*0070*/ 	.byte	0x02, 0x4a
	.zero		1
	.zero		1


	//----- nvinfo : EIATTR_EXIT_INSTR_OFFSETS
	.align		4
        /*0074*/ 	.byte	0x04, 0x1c
        /*0076*/ 	.short	(.L_21 - .L_20)


	//   ....[0]....
.L_20:
        /*0078*/ 	.word	0x000004c0


	//----- nvinfo : EIATTR_CRS_STACK_SIZE
	.align		4
.L_21:
        /*007c*/ 	.byte	0x04, 0x1e
        /*007e*/ 	.short	(.L_23 - .L_22)
.L_22:
        /*0080*/ 	.word	0x00000000


	//----- nvinfo : EIATTR_CBANK_PARAM_SIZE
	.align		4
.L_23:
        /*0084*/ 	.byte	0x03, 0x19
        /*0086*/ 	.short	0x0020


	//----- nvinfo : EIATTR_PARAM_CBANK
	.align		4
        /*0088*/ 	.byte	0x04, 0x0a
        /*008a*/ 	.short	(.L_25 - .L_24)
	.align		4
.L_24:
        /*008c*/ 	.word	index@(.nv.constant0._Z9wordCountPcS_Piii)
        /*0090*/ 	.short	0x0380
        /*0092*/ 	.short	0x0020


	//----- nvinfo : EIATTR_SW_WAR
	.align		4
.L_25:
        /*0094*/ 	.byte	0x04, 0x36
        /*0096*/ 	.short	(.L_27 - .L_26)
.L_26:
        /*0098*/ 	.word	0x00000008
.L_27:


//--------------------- .nv.callgraph             --------------------------
	.section	.nv.callgraph,"",@"SHT_CUDA_CALLGRAPH"
	.align	4
	.sectionentsize	8
	.align		4
        /*0000*/ 	.word	0x00000000
	.align		4
        /*0004*/ 	.word	0xffffffff
	.align		4
        /*0008*/ 	.word	0x00000000
	.align		4
        /*000c*/ 	.word	0xfffffffe
	.align		4
        /*0010*/ 	.word	0x00000000
	.align		4
        /*0014*/ 	.word	0xfffffffd
	.align		4
        /*0018*/ 	.word	0x00000000
	.align		4
        /*001c*/ 	.word	0xfffffffc


//--------------------- .text._Z9wordCountPcS_Piii --------------------------
	.section	.text._Z9wordCountPcS_Piii,"ax",@progbits
	.align	128
        .global         _Z9wordCountPcS_Piii
        .type           _Z9wordCountPcS_Piii,@function
        .size           _Z9wordCountPcS_Piii,(.L_x_8 - _Z9wordCountPcS_Piii)
        .other          _Z9wordCountPcS_Piii,@"STO_CUDA_ENTRY STV_DEFAULT"
_Z9wordCountPcS_Piii:
.text._Z9wordCountPcS_Piii:
[----:B------:R-:W-:Y:S01]  /*0000*/  LDC R1, c[0x0][0x37c] ;  /* 0x0000df00ff017b82 */ /* 0x000fe20000000800 */
[----:B------:R-:W0:Y:S07]  /*0010*/  S2R R0, SR_TID.X ;  /* 0x0000000000007919 */ /* 0x000e2e0000002100 */
[----:B------:R-:W0:Y:S01]  /*0020*/  S2UR UR5, SR_CTAID.X ;  /* 0x00000000000579c3 */ /* 0x000e220000002500 */
[----:B------:R-:W1:Y:S01]  /*0030*/  LDCU.64 UR6, c[0x0][0x398] ;  /* 0x00007300ff0677ac */ /* 0x000e620008000a00 */
[----:B------:R-:W-:Y:S01]  /*0040*/  BSSY.RECONVERGENT B0, `(.L_x_0) ;  /* 0x000003f000007945 */ /* 0x000fe20003800200 */
[----:B------:R-:W-:Y:S01]  /*0050*/  IMAD.MOV.U32 R7, RZ, RZ, RZ ;  /* 0x000000ffff077224 */ /* 0x000fe200078e00ff */
[----:B------:R-:W2:Y:S04]  /*0060*/  LDCU.64 UR8, c[0x0][0x358] ;  /* 0x00006b00ff0877ac */ /* 0x000ea80008000a00 */
[----:B------:R-:W0:Y:S01]  /*0070*/  LDC R3, c[0x0][0x360] ;  /* 0x0000d800ff037b82 */ /* 0x000e220000000800 */
[----:B------:R-:W3:Y:S01]  /*0080*/  LDCU UR10, c[0x0][0x370] ;  /* 0x00006e00ff0a77ac */ /* 0x000ee20008000800 */
[----:B------:R-:W4:Y:S01]  /*0090*/  LDCU UR11, c[0x0][0x39c] ;  /* 0x00007380ff0b77ac */ /* 0x000f220008000800 */
[----:B------:R-:W0:Y:S01]  /*00a0*/  LDCU.128 UR12, c[0x0][0x380] ;  /* 0x00007000ff0c77ac */ /* 0x000e220008000c00 */
[----:B-1----:R-:W-:Y:S01]  /*00b0*/  UIADD3 UR4, UPT, UPT, UR6, -UR7, URZ ;  /* 0x8000000706047290 */ /* 0x002fe2000fffe0ff */
[----:B0-----:R-:W-:-:S02]  /*00c0*/  IMAD R0, R3, UR5, R0 ;  /* 0x0000000503007c24 */ /* 0x001fc4000f8e0200 */
[----:B---3--:R-:W-:-:S03]  /*00d0*/  IMAD R6, R3, UR10, RZ ;  /* 0x0000000a03067c24 */ /* 0x008fc6000f8e02ff */
[----:B------:R-:W-:-:S13]  /*00e0*/  ISETP.GT.AND P0, PT, R0, UR4, PT ;  /* 0x0000000400007c0c */ /* 0x000fda000bf04270 */
[----:B--2-4-:R-:W-:Y:S05]  /*00f0*/  @P0 BRA `(.L_x_1) ;  /* 0x0000000000cc0947 */ /* 0x014fea0003800000 */
[----:B------:R-:W-:-:S09]  /*0100*/  UISETP.GE.AND UP0, UPT, UR7, 0x1, UPT ;  /* 0x000000010700788c */ /* 0x000fd2000bf06270 */
[----:B------:R-:W-:Y:S05]  /*0110*/  BRA.U UP0, `(.L_x_2) ;  /* 0x00000001006c7547 */ /* 0x000fea000b800000 */
[C---:B------:R-:W-:Y:S01]  /*0120*/  VIMNMX.U32 R4, PT, PT, R6.reuse, 0x1, !PT ;  /* 0x0000000106047848 */ /* 0x040fe20007fe0000 */
[----:B------:R-:W-:Y:S01]  /*0130*/  UIADD3 UR5, UPT, UPT, UR4, 0x1, URZ ;  /* 0x0000000104057890 */ /* 0x000fe2000fffe0ff */
[----:B------:R-:W-:Y:S02]  /*0140*/  IADD3 R0, PT, PT, R6, R0, RZ ;  /* 0x0000000006007210 */ /* 0x000fe40007ffe0ff */
[----:B------:R-:W0:Y:S01]  /*0150*/  I2F.U32.RP R8, R4 ;  /* 0x0000000400087306 */ /* 0x000e220000209000 */
[----:B------:R-:W-:Y:S01]  /*0160*/  IMAD.MOV R9, RZ, RZ, -R4 ;  /* 0x000000ffff097224 */ /* 0x000fe200078e0a04 */
[----:B------:R-:W-:Y:S02]  /*0170*/  ISETP.NE.U32.AND P2, PT, R4, RZ, PT ;  /* 0x000000ff0400720c */ /* 0x000fe40003f45070 */
[C---:B------:R-:W-:Y:S02]  /*0180*/  ISETP.GE.AND P0, PT, R0.reuse, UR5, PT ;  /* 0x0000000500007c0c */ /* 0x040fe4000bf06270 */
[----:B------:R-:W-:-:S02]  /*0190*/  VIMNMX R5, PT, PT, R0, UR5, !PT ;  /* 0x0000000500057c48 */ /* 0x000fc4000ffe0100 */
[----:B------:R-:W-:-:S04]  /*01a0*/  SEL R7, RZ, 0x1, P0 ;  /* 0x00000001ff077807 */ /* 0x000fc80000000000 */
[----:B------:R-:W-:Y:S01]  /*01b0*/  IADD3 R5, PT, PT, R5, -R0, -R7 ;  /* 0x8000000005057210 */ /* 0x000fe20007ffe807 */
[----:B0-----:R-:W0:Y:S02]  /*01c0*/  MUFU.RCP R8, R8 ;  /* 0x0000000800087308 */ /* 0x001e240000001000 */
[----:B0-----:R-:W-:-:S06]  /*01d0*/  VIADD R2, R8, 0xffffffe ;  /* 0x0ffffffe08027836 */ /* 0x001fcc0000000000 */
[----:B------:R0:W1:Y:S02]  /*01e0*/  F2I.FTZ.U32.TRUNC.NTZ R3, R2 ;  /* 0x0000000200037305 */ /* 0x000064000021f000 */
[----:B0-----:R-:W-:Y:S02]  /*01f0*/  IMAD.MOV.U32 R2, RZ, RZ, RZ ;  /* 0x000000ffff027224 */ /* 0x001fe400078e00ff */
[----:B-1----:R-:W-:-:S04]  /*0200*/  IMAD R9, R9, R3, RZ ;  /* 0x0000000309097224 */ /* 0x002fc800078e02ff */
[----:B------:R-:W-:-:S06]  /*0210*/  IMAD.HI.U32 R6, R3, R9, R2 ;  /* 0x0000000903067227 */ /* 0x000fcc00078e0002 */
[----:B------:R-:W-:-:S04]  /*0220*/  IMAD.HI.U32 R6, R6, R5, RZ ;  /* 0x0000000506067227 */ /* 0x000fc800078e00ff */
[----:B------:R-:W-:-:S04]  /*0230*/  IMAD.MOV R0, RZ, RZ, -R6 ;  /* 0x000000ffff007224 */ /* 0x000fc800078e0a06 */
[----:B------:R-:W-:-:S05]  /*0240*/  IMAD R5, R4, R0, R5 ;  /* 0x0000000004057224 */ /* 0x000fca00078e0205 */
[----:B------:R-:W-:-:S13]  /*0250*/  ISETP.GE.U32.AND P0, PT, R5, R4, PT ;  /* 0x000000040500720c */ /* 0x000fda0003f06070 */
[----:B------:R-:W-:Y:S01]  /*0260*/  @P0 IMAD.IADD R5, R5, 0x1, -R4 ;  /* 0x0000000105050824 */ /* 0x000fe200078e0a04 */
[----:B------:R-:W-:-:S04]  /*0270*/  @P0 IADD3 R6, PT, PT, R6, 0x1, RZ ;  /* 0x0000000106060810 */ /* 0x000fc80007ffe0ff */
[----:B------:R-:W-:-:S13]  /*0280*/  ISETP.GE.U32.AND P1, PT, R5, R4, PT ;  /* 0x000000040500720c */ /* 0x000fda0003f26070 */
[----:B------:R-:W-:Y:S01]  /*0290*/  @P1 VIADD R6, R6, 0x1 ;  /* 0x0000000106061836 */ /* 0x000fe20000000000 */
[----:B------:R-:W-:-:S04]  /*02a0*/  @!P2 LOP3.LUT R6, RZ, R4, RZ, 0x33, !PT ;  /* 0x00000004ff06a212 */ /* 0x000fc800078e33ff */
[----:B------:R-:W-:Y:S01]  /*02b0*/  IADD3 R7, PT, PT, R6, 0x1, R7 ;  /* 0x0000000106077810 */ /* 0x000fe20007ffe007 */
[----:B------:R-:W-:Y:S06]  /*02c0*/  BRA `(.L_x_1) ;  /* 0x0000000000587947 */ /* 0x000fec0003800000 */
.L_x_2:
[----:B------:R-:W-:-:S07]  /*02d0*/  IMAD.MOV.U32 R7, RZ, RZ, RZ ;  /* 0x000000ffff077224 */ /* 0x000fce00078e00ff */
.L_x_6:
[----:B------:R-:W-:Y:S01]  /*02e0*/  BSSY.RECONVERGENT B1, `(.L_x_3) ;  /* 0x0000010000017945 */ /* 0x000fe20003800200 */
[----:B------:R-:W-:-:S07]  /*02f0*/  IMAD.MOV.U32 R9, RZ, RZ, RZ ;  /* 0x000000ffff097224 */ /* 0x000fce00078e00ff */
.L_x_5:
[C---:B------:R-:W-:Y:S02]  /*0300*/  IADD3 R3, PT, PT, R9.reuse, R0, RZ ;  /* 0x0000000009037210 */ /* 0x040fe40007ffe0ff */
[----:B------:R-:W-:Y:S02]  /*0310*/  IADD3 R4, P1, PT, R9, UR14, RZ ;  /* 0x0000000e09047c10 */ /* 0x000fe4000ff3e0ff */
[----:B------:R-:W-:-:S03]  /*0320*/  IADD3 R2, P0, PT, R3, UR12, RZ ;  /* 0x0000000c03027c10 */ /* 0x000fc6000ff1e0ff */
[----:B------:R-:W-:Y:S01]  /*0330*/  IMAD.X R5, RZ, RZ, UR15, P1 ;  /* 0x0000000fff057e24 */ /* 0x000fe200088e06ff */
[----:B------:R-:W-:-:S05]  /*0340*/  LEA.HI.X.SX32 R3, R3, UR13, 0x1, P0 ;  /* 0x0000000d03037c11 */ /* 0x000fca00080f0eff */
[----:B------:R-:W2:Y:S04]  /*0350*/  LDG.E.U8 R5, desc[UR8][R4.64] ;  /* 0x0000000804057981 */ /* 0x000ea8000c1e1100 */
[----:B------:R-:W2:Y:S01]  /*0360*/  LDG.E.U8 R2, desc[UR8][R2.64] ;  /* 0x0000000802027981 */ /* 0x000ea2000c1e1100 */
[----:B------:R-:W-:Y:S01]  /*0370*/  IMAD.MOV.U32 R8, RZ, RZ, RZ ;  /* 0x000000ffff087224 */ /* 0x000fe200078e00ff */
[----:B--2---:R-:W-:-:S13]  /*0380*/  ISETP.NE.AND P0, PT, R2, R5, PT ;  /* 0x000000050200720c */ /* 0x004fda0003f05270 */
[----:B------:R-:W-:Y:S05]  /*0390*/  @P0 BRA `(.L_x_4) ;  /* 0x0000000000100947 */ /* 0x000fea0003800000 */
[----:B------:R-:W-:-:S04]  /*03a0*/  IADD3 R9, PT, PT, R9, 0x1, RZ ;  /* 0x0000000109097810 */ /* 0x000fc80007ffe0ff */
[----:B------:R-:W-:-:S13]  /*03b0*/  ISETP.NE.AND P0, PT, R9, UR11, PT ;  /* 0x0000000b09007c0c */ /* 0x000fda000bf05270 */
[----:B------:R-:W-:Y:S05]  /*03c0*/  @P0 BRA `(.L_x_5) ;  /* 0xfffffffc00cc0947 */ /* 0x000fea000383ffff */
[----:B------:R-:W-:-:S07]  /*03d0*/  IMAD.MOV.U32 R8, RZ, RZ, 0x1 ;  /* 0x00000001ff087424 */ /* 0x000fce00078e00ff */
.L_x_4:
[----:B------:R-:W-:Y:S05]  /*03e0*/  BSYNC.RECONVERGENT B1 ;  /* 0x0000000000017941 */ /* 0x000fea0003800200 */
.L_x_3:
[----:B------:R-:W-:Y:S01]  /*03f0*/  IMAD.IADD R0, R6, 0x1, R0 ;  /* 0x0000000106007824 */ /* 0x000fe200078e0200 */
[----:B------:R-:W-:-:S04]  /*0400*/  IADD3 R7, PT, PT, R8, R7, RZ ;  /* 0x0000000708077210 */ /* 0x000fc80007ffe0ff */
[----:B------:R-:W-:-:S13]  /*0410*/  ISETP.GT.AND P0, PT, R0, UR4, PT ;  /* 0x0000000400007c0c */ /* 0x000fda000bf04270 */
[----:B------:R-:W-:Y:S05]  /*0420*/  @!P0 BRA `(.L_x_6) ;  /* 0xfffffffc00ac8947 */ /* 0x000fea000383ffff */
.L_x_1:
[----:B------:R-:W-:Y:S05]  /*0430*/  BSYNC.RECONVERGENT B0 ;  /* 0x0000000000007941 */ /* 0x000fea0003800200 */
.L_x_0:
[----:B------:R-:W0:Y:S01]  /*0440*/  S2R R0, SR_LANEID ;  /* 0x0000000000007919 */ /* 0x000e220000000000 */
[----:B------:R-:W1:Y:S08]  /*0450*/  REDUX.SUM UR6, R7 ;  /* 0x00000000070673c4 */ /* 0x000e70000000c000 */
[----:B------:R-:W2:Y:S01]  /*0460*/  LDC.64 R2, c[0x0][0x390] ;  /* 0x0000e400ff027b82 */ /* 0x000ea20000000a00 */
[----:B------:R-:W-:-:S02]  /*0470*/  VOTEU.ANY UR5, UPT, PT ;  /* 0x0000000000057886 */ /* 0x000fc400038e0100 */
[----:B------:R-:W-:Y:S01]  /*0480*/  UFLO.U32 UR5, UR5 ;  /* 0x00000005000572bd */ /* 0x000fe200080e0000 */
[----:B-1----:R-:W-:-:S05]  /*0490*/  IMAD.U32 R5, RZ, RZ, UR6 ;  /* 0x00000006ff057e24 */ /* 0x002fca000f8e00ff */
[----:B0-----:R-:W-:-:S13]  /*04a0*/  ISETP.EQ.U32.AND P0, PT, R0, UR5, PT ;  /* 0x0000000500007c0c */ /* 0x001fda000bf02070 */
[----:B--2---:R-:W-:Y:S01]  /*04b0*/  @P0 REDG.E.ADD.STRONG.GPU desc[UR8][R2.64], R5 ;  /* 0x000000050200098e */ /* 0x004fe2000c12e108 */
[----:B------:R-:W-:Y:S05]  /*04c0*/  EXIT ;  /* 0x000000000000794d */ /* 0x000fea0003800000 */
.L_x_7:
[----:B------:R-:W-:-:S00]  /*04d0*/  BRA `(.L_x_7) ;  /* 0xfffffffc00fc7947 */ /* 0x000fc0000383ffff */
[----:B------:R-:W-:-:S00]  /*04e0*/  NOP ;  /* 0x0000000000007918 */ /* 0x000fc00000000000 */
        /* <DEDUP_REMOVED lines=9> */
.L_x_8:


//--------------------- .nv.shared.reserved.0     --------------------------
	.section	.nv.shared.reserved.0,"aw",@nobits
	.weak		__nv_reservedSMEM_offset_0_alias
	.size		__nv_reservedSMEM_offset_0_alias, 0, 64
	.other		__nv_reservedSMEM_offset_0_alias,@"STO_CUDA_RESERVED_SHARED STV_DEFAULT"
__nv_reservedSMEM_offset_0_alias:
	.zero		0
	.zero		64


//--------------------- .nv.constant0._Z9wordCountPcS_Piii --------------------------
	.section	.nv.constant0._Z9wordCountPcS_Piii,"a",@progbits
	.sectionflags	@""
	.align	4
.nv.constant0._Z9wordCountPcS_Piii:
	.zero		928


//--------------------- SYMBOLS --------------------------

	.type		.nv.reservedSmem.offset0,@object
	.size		.nv.reservedSmem.offset0,0x4
